//
// Generated by NVIDIA NVVM Compiler
//
// Compiler Build ID: CL-36424714
// Cuda compilation tools, release 13.0, V13.0.88
// Based on NVVM 20.0.0
//

.version 9.0
.target sm_100
.address_size 64

.func  (.param .align 4 .b8 func_retval0[16]) _Z26arrayjit_threefry4x32_impl10uint4x32_tS_
(
	.param .align 4 .b8 _Z26arrayjit_threefry4x32_impl10uint4x32_tS__param_0[16],
	.param .align 4 .b8 _Z26arrayjit_threefry4x32_impl10uint4x32_tS__param_1[16]
)
;
.const .align 4 .u32 THREEFRY_C240 = 466688986;
.const .align 4 .b8 THREEFRY_ROTATION[128] = {13, 0, 0, 0, 15, 0, 0, 0, 26, 0, 0, 0, 6, 0, 0, 0, 17, 0, 0, 0, 29, 0, 0, 0, 16, 0, 0, 0, 24, 0, 0, 0, 13, 0, 0, 0, 15, 0, 0, 0, 26, 0, 0, 0, 6, 0, 0, 0, 17, 0, 0, 0, 29, 0, 0, 0, 16, 0, 0, 0, 24, 0, 0, 0, 13, 0, 0, 0, 15, 0, 0, 0, 26, 0, 0, 0, 6, 0, 0, 0, 17, 0, 0, 0, 29, 0, 0, 0, 16, 0, 0, 0, 24, 0, 0, 0, 13, 0, 0, 0, 15, 0, 0, 0, 26, 0, 0, 0, 6, 0, 0, 0, 17, 0, 0, 0, 29, 0, 0, 0, 16, 0, 0, 0, 24};
.global .align 8 .u64 arrayjit_threefry4x32 = _Z26arrayjit_threefry4x32_impl10uint4x32_tS_;

.func  (.param .align 4 .b8 func_retval0[16]) _Z26arrayjit_threefry4x32_impl10uint4x32_tS_(
	.param .align 4 .b8 _Z26arrayjit_threefry4x32_impl10uint4x32_tS__param_0[16],
	.param .align 4 .b8 _Z26arrayjit_threefry4x32_impl10uint4x32_tS__param_1[16]
)
{
	.reg .b32 	%r<443>;

	ld.param.u32 	%r321, [_Z26arrayjit_threefry4x32_impl10uint4x32_tS__param_1+12];
	ld.param.u32 	%r322, [_Z26arrayjit_threefry4x32_impl10uint4x32_tS__param_1+8];
	ld.param.u32 	%r323, [_Z26arrayjit_threefry4x32_impl10uint4x32_tS__param_1+4];
	ld.param.u32 	%r324, [_Z26arrayjit_threefry4x32_impl10uint4x32_tS__param_1];
	ld.param.u32 	%r325, [_Z26arrayjit_threefry4x32_impl10uint4x32_tS__param_0+12];
	ld.param.u32 	%r326, [_Z26arrayjit_threefry4x32_impl10uint4x32_tS__param_0+8];
	ld.param.u32 	%r327, [_Z26arrayjit_threefry4x32_impl10uint4x32_tS__param_0];
	ld.param.u32 	%r328, [_Z26arrayjit_threefry4x32_impl10uint4x32_tS__param_0+4];
	ld.const.u32 	%r329, [THREEFRY_C240];
	xor.b32  	%r330, %r328, %r329;
	xor.b32  	%r331, %r330, %r327;
	xor.b32  	%r332, %r331, %r326;
	xor.b32  	%r333, %r332, %r325;
	add.s32 	%r334, %r324, %r327;
	add.s32 	%r3, %r323, %r328;
	add.s32 	%r335, %r322, %r326;
	add.s32 	%r7, %r321, %r325;
	ld.const.u32 	%r4, [THREEFRY_ROTATION];
	ld.const.u32 	%r8, [THREEFRY_ROTATION+4];
	ld.const.u32 	%r12, [THREEFRY_ROTATION+8];
	ld.const.u32 	%r16, [THREEFRY_ROTATION+12];
	ld.const.u32 	%r20, [THREEFRY_ROTATION+16];
	ld.const.u32 	%r24, [THREEFRY_ROTATION+20];
	ld.const.u32 	%r28, [THREEFRY_ROTATION+24];
	ld.const.u32 	%r32, [THREEFRY_ROTATION+28];
	add.s32 	%r336, %r3, %r334;
	// begin inline asm
	shf.l.wrap.b32 %r1, %r3, %r3, %r4;
	// end inline asm
	xor.b32  	%r15, %r1, %r336;
	add.s32 	%r337, %r7, %r335;
	// begin inline asm
	shf.l.wrap.b32 %r5, %r7, %r7, %r8;
	// end inline asm
	xor.b32  	%r11, %r5, %r337;
	add.s32 	%r338, %r11, %r336;
	// begin inline asm
	shf.l.wrap.b32 %r9, %r11, %r11, %r12;
	// end inline asm
	xor.b32  	%r23, %r338, %r9;
	add.s32 	%r339, %r15, %r337;
	// begin inline asm
	shf.l.wrap.b32 %r13, %r15, %r15, %r16;
	// end inline asm
	xor.b32  	%r19, %r13, %r339;
	add.s32 	%r340, %r19, %r338;
	// begin inline asm
	shf.l.wrap.b32 %r17, %r19, %r19, %r20;
	// end inline asm
	xor.b32  	%r31, %r17, %r340;
	add.s32 	%r341, %r23, %r339;
	// begin inline asm
	shf.l.wrap.b32 %r21, %r23, %r23, %r24;
	// end inline asm
	xor.b32  	%r27, %r21, %r341;
	add.s32 	%r342, %r27, %r340;
	// begin inline asm
	shf.l.wrap.b32 %r25, %r27, %r27, %r28;
	// end inline asm
	xor.b32  	%r39, %r342, %r25;
	add.s32 	%r343, %r31, %r341;
	// begin inline asm
	shf.l.wrap.b32 %r29, %r31, %r31, %r32;
	// end inline asm
	xor.b32  	%r35, %r29, %r343;
	add.s32 	%r344, %r35, %r342;
	// begin inline asm
	shf.l.wrap.b32 %r33, %r35, %r35, %r4;
	// end inline asm
	xor.b32  	%r47, %r33, %r344;
	add.s32 	%r345, %r39, %r343;
	// begin inline asm
	shf.l.wrap.b32 %r37, %r39, %r39, %r8;
	// end inline asm
	xor.b32  	%r43, %r37, %r345;
	add.s32 	%r346, %r43, %r344;
	// begin inline asm
	shf.l.wrap.b32 %r41, %r43, %r43, %r12;
	// end inline asm
	xor.b32  	%r55, %r346, %r41;
	add.s32 	%r347, %r47, %r345;
	// begin inline asm
	shf.l.wrap.b32 %r45, %r47, %r47, %r16;
	// end inline asm
	xor.b32  	%r51, %r45, %r347;
	add.s32 	%r348, %r51, %r346;
	// begin inline asm
	shf.l.wrap.b32 %r49, %r51, %r51, %r20;
	// end inline asm
	xor.b32  	%r63, %r49, %r348;
	add.s32 	%r349, %r55, %r347;
	// begin inline asm
	shf.l.wrap.b32 %r53, %r55, %r55, %r24;
	// end inline asm
	xor.b32  	%r59, %r53, %r349;
	add.s32 	%r350, %r59, %r348;
	// begin inline asm
	shf.l.wrap.b32 %r57, %r59, %r59, %r28;
	// end inline asm
	xor.b32  	%r351, %r350, %r57;
	add.s32 	%r352, %r63, %r349;
	// begin inline asm
	shf.l.wrap.b32 %r61, %r63, %r63, %r32;
	// end inline asm
	xor.b32  	%r353, %r61, %r352;
	add.s32 	%r354, %r350, %r328;
	add.s32 	%r67, %r353, %r326;
	add.s32 	%r355, %r352, %r325;
	add.s32 	%r356, %r333, %r351;
	add.s32 	%r70, %r356, 1;
	add.s32 	%r357, %r67, %r354;
	// begin inline asm
	shf.l.wrap.b32 %r65, %r67, %r67, %r4;
	// end inline asm
	xor.b32  	%r79, %r65, %r357;
	add.s32 	%r358, %r70, %r355;
	// begin inline asm
	shf.l.wrap.b32 %r69, %r70, %r70, %r8;
	// end inline asm
	xor.b32  	%r75, %r69, %r358;
	add.s32 	%r359, %r75, %r357;
	// begin inline asm
	shf.l.wrap.b32 %r73, %r75, %r75, %r12;
	// end inline asm
	xor.b32  	%r87, %r359, %r73;
	add.s32 	%r360, %r79, %r358;
	// begin inline asm
	shf.l.wrap.b32 %r77, %r79, %r79, %r16;
	// end inline asm
	xor.b32  	%r83, %r77, %r360;
	add.s32 	%r361, %r83, %r359;
	// begin inline asm
	shf.l.wrap.b32 %r81, %r83, %r83, %r20;
	// end inline asm
	xor.b32  	%r95, %r81, %r361;
	add.s32 	%r362, %r87, %r360;
	// begin inline asm
	shf.l.wrap.b32 %r85, %r87, %r87, %r24;
	// end inline asm
	xor.b32  	%r91, %r85, %r362;
	add.s32 	%r363, %r91, %r361;
	// begin inline asm
	shf.l.wrap.b32 %r89, %r91, %r91, %r28;
	// end inline asm
	xor.b32  	%r103, %r363, %r89;
	add.s32 	%r364, %r95, %r362;
	// begin inline asm
	shf.l.wrap.b32 %r93, %r95, %r95, %r32;
	// end inline asm
	xor.b32  	%r99, %r93, %r364;
	add.s32 	%r365, %r99, %r363;
	// begin inline asm
	shf.l.wrap.b32 %r97, %r99, %r99, %r4;
	// end inline asm
	xor.b32  	%r111, %r97, %r365;
	add.s32 	%r366, %r103, %r364;
	// begin inline asm
	shf.l.wrap.b32 %r101, %r103, %r103, %r8;
	// end inline asm
	xor.b32  	%r107, %r101, %r366;
	add.s32 	%r367, %r107, %r365;
	// begin inline asm
	shf.l.wrap.b32 %r105, %r107, %r107, %r12;
	// end inline asm
	xor.b32  	%r119, %r367, %r105;
	add.s32 	%r368, %r111, %r366;
	// begin inline asm
	shf.l.wrap.b32 %r109, %r111, %r111, %r16;
	// end inline asm
	xor.b32  	%r115, %r109, %r368;
	add.s32 	%r369, %r115, %r367;
	// begin inline asm
	shf.l.wrap.b32 %r113, %r115, %r115, %r20;
	// end inline asm
	xor.b32  	%r127, %r113, %r369;
	add.s32 	%r370, %r119, %r368;
	// begin inline asm
	shf.l.wrap.b32 %r117, %r119, %r119, %r24;
	// end inline asm
	xor.b32  	%r123, %r117, %r370;
	add.s32 	%r371, %r123, %r369;
	// begin inline asm
	shf.l.wrap.b32 %r121, %r123, %r123, %r28;
	// end inline asm
	xor.b32  	%r372, %r371, %r121;
	add.s32 	%r373, %r127, %r370;
	// begin inline asm
	shf.l.wrap.b32 %r125, %r127, %r127, %r32;
	// end inline asm
	xor.b32  	%r374, %r125, %r373;
	add.s32 	%r375, %r371, %r326;
	add.s32 	%r131, %r374, %r325;
	add.s32 	%r376, %r373, %r333;
	add.s32 	%r377, %r327, %r372;
	add.s32 	%r134, %r377, 2;
	add.s32 	%r378, %r131, %r375;
	// begin inline asm
	shf.l.wrap.b32 %r129, %r131, %r131, %r4;
	// end inline asm
	xor.b32  	%r143, %r129, %r378;
	add.s32 	%r379, %r134, %r376;
	// begin inline asm
	shf.l.wrap.b32 %r133, %r134, %r134, %r8;
	// end inline asm
	xor.b32  	%r139, %r133, %r379;
	add.s32 	%r380, %r139, %r378;
	// begin inline asm
	shf.l.wrap.b32 %r137, %r139, %r139, %r12;
	// end inline asm
	xor.b32  	%r151, %r380, %r137;
	add.s32 	%r381, %r143, %r379;
	// begin inline asm
	shf.l.wrap.b32 %r141, %r143, %r143, %r16;
	// end inline asm
	xor.b32  	%r147, %r141, %r381;
	add.s32 	%r382, %r147, %r380;
	// begin inline asm
	shf.l.wrap.b32 %r145, %r147, %r147, %r20;
	// end inline asm
	xor.b32  	%r159, %r145, %r382;
	add.s32 	%r383, %r151, %r381;
	// begin inline asm
	shf.l.wrap.b32 %r149, %r151, %r151, %r24;
	// end inline asm
	xor.b32  	%r155, %r149, %r383;
	add.s32 	%r384, %r155, %r382;
	// begin inline asm
	shf.l.wrap.b32 %r153, %r155, %r155, %r28;
	// end inline asm
	xor.b32  	%r167, %r384, %r153;
	add.s32 	%r385, %r159, %r383;
	// begin inline asm
	shf.l.wrap.b32 %r157, %r159, %r159, %r32;
	// end inline asm
	xor.b32  	%r163, %r157, %r385;
	add.s32 	%r386, %r163, %r384;
	// begin inline asm
	shf.l.wrap.b32 %r161, %r163, %r163, %r4;
	// end inline asm
	xor.b32  	%r175, %r161, %r386;
	add.s32 	%r387, %r167, %r385;
	// begin inline asm
	shf.l.wrap.b32 %r165, %r167, %r167, %r8;
	// end inline asm
	xor.b32  	%r171, %r165, %r387;
	add.s32 	%r388, %r171, %r386;
	// begin inline asm
	shf.l.wrap.b32 %r169, %r171, %r171, %r12;
	// end inline asm
	xor.b32  	%r183, %r388, %r169;
	add.s32 	%r389, %r175, %r387;
	// begin inline asm
	shf.l.wrap.b32 %r173, %r175, %r175, %r16;
	// end inline asm
	xor.b32  	%r179, %r173, %r389;
	add.s32 	%r390, %r179, %r388;
	// begin inline asm
	shf.l.wrap.b32 %r177, %r179, %r179, %r20;
	// end inline asm
	xor.b32  	%r191, %r177, %r390;
	add.s32 	%r391, %r183, %r389;
	// begin inline asm
	shf.l.wrap.b32 %r181, %r183, %r183, %r24;
	// end inline asm
	xor.b32  	%r187, %r181, %r391;
	add.s32 	%r392, %r187, %r390;
	// begin inline asm
	shf.l.wrap.b32 %r185, %r187, %r187, %r28;
	// end inline asm
	xor.b32  	%r393, %r392, %r185;
	add.s32 	%r394, %r191, %r391;
	// begin inline asm
	shf.l.wrap.b32 %r189, %r191, %r191, %r32;
	// end inline asm
	xor.b32  	%r395, %r189, %r394;
	add.s32 	%r396, %r392, %r325;
	add.s32 	%r195, %r395, %r333;
	add.s32 	%r397, %r394, %r327;
	add.s32 	%r398, %r328, %r393;
	add.s32 	%r198, %r398, 3;
	add.s32 	%r399, %r195, %r396;
	// begin inline asm
	shf.l.wrap.b32 %r193, %r195, %r195, %r4;
	// end inline asm
	xor.b32  	%r207, %r193, %r399;
	add.s32 	%r400, %r198, %r397;
	// begin inline asm
	shf.l.wrap.b32 %r197, %r198, %r198, %r8;
	// end inline asm
	xor.b32  	%r203, %r197, %r400;
	add.s32 	%r401, %r203, %r399;
	// begin inline asm
	shf.l.wrap.b32 %r201, %r203, %r203, %r12;
	// end inline asm
	xor.b32  	%r215, %r401, %r201;
	add.s32 	%r402, %r207, %r400;
	// begin inline asm
	shf.l.wrap.b32 %r205, %r207, %r207, %r16;
	// end inline asm
	xor.b32  	%r211, %r205, %r402;
	add.s32 	%r403, %r211, %r401;
	// begin inline asm
	shf.l.wrap.b32 %r209, %r211, %r211, %r20;
	// end inline asm
	xor.b32  	%r223, %r209, %r403;
	add.s32 	%r404, %r215, %r402;
	// begin inline asm
	shf.l.wrap.b32 %r213, %r215, %r215, %r24;
	// end inline asm
	xor.b32  	%r219, %r213, %r404;
	add.s32 	%r405, %r219, %r403;
	// begin inline asm
	shf.l.wrap.b32 %r217, %r219, %r219, %r28;
	// end inline asm
	xor.b32  	%r231, %r405, %r217;
	add.s32 	%r406, %r223, %r404;
	// begin inline asm
	shf.l.wrap.b32 %r221, %r223, %r223, %r32;
	// end inline asm
	xor.b32  	%r227, %r221, %r406;
	add.s32 	%r407, %r227, %r405;
	// begin inline asm
	shf.l.wrap.b32 %r225, %r227, %r227, %r4;
	// end inline asm
	xor.b32  	%r239, %r225, %r407;
	add.s32 	%r408, %r231, %r406;
	// begin inline asm
	shf.l.wrap.b32 %r229, %r231, %r231, %r8;
	// end inline asm
	xor.b32  	%r235, %r229, %r408;
	add.s32 	%r409, %r235, %r407;
	// begin inline asm
	shf.l.wrap.b32 %r233, %r235, %r235, %r12;
	// end inline asm
	xor.b32  	%r247, %r409, %r233;
	add.s32 	%r410, %r239, %r408;
	// begin inline asm
	shf.l.wrap.b32 %r237, %r239, %r239, %r16;
	// end inline asm
	xor.b32  	%r243, %r237, %r410;
	add.s32 	%r411, %r243, %r409;
	// begin inline asm
	shf.l.wrap.b32 %r241, %r243, %r243, %r20;
	// end inline asm
	xor.b32  	%r255, %r241, %r411;
	add.s32 	%r412, %r247, %r410;
	// begin inline asm
	shf.l.wrap.b32 %r245, %r247, %r247, %r24;
	// end inline asm
	xor.b32  	%r251, %r245, %r412;
	add.s32 	%r413, %r251, %r411;
	// begin inline asm
	shf.l.wrap.b32 %r249, %r251, %r251, %r28;
	// end inline asm
	xor.b32  	%r414, %r413, %r249;
	add.s32 	%r415, %r255, %r412;
	// begin inline asm
	shf.l.wrap.b32 %r253, %r255, %r255, %r32;
	// end inline asm
	xor.b32  	%r416, %r253, %r415;
	add.s32 	%r417, %r413, %r333;
	add.s32 	%r259, %r416, %r327;
	add.s32 	%r418, %r415, %r328;
	add.s32 	%r419, %r326, %r414;
	add.s32 	%r262, %r419, 4;
	add.s32 	%r420, %r259, %r417;
	// begin inline asm
	shf.l.wrap.b32 %r257, %r259, %r259, %r4;
	// end inline asm
	xor.b32  	%r271, %r257, %r420;
	add.s32 	%r421, %r262, %r418;
	// begin inline asm
	shf.l.wrap.b32 %r261, %r262, %r262, %r8;
	// end inline asm
	xor.b32  	%r267, %r261, %r421;
	add.s32 	%r422, %r267, %r420;
	// begin inline asm
	shf.l.wrap.b32 %r265, %r267, %r267, %r12;
	// end inline asm
	xor.b32  	%r279, %r422, %r265;
	add.s32 	%r423, %r271, %r421;
	// begin inline asm
	shf.l.wrap.b32 %r269, %r271, %r271, %r16;
	// end inline asm
	xor.b32  	%r275, %r269, %r423;
	add.s32 	%r424, %r275, %r422;
	// begin inline asm
	shf.l.wrap.b32 %r273, %r275, %r275, %r20;
	// end inline asm
	xor.b32  	%r287, %r273, %r424;
	add.s32 	%r425, %r279, %r423;
	// begin inline asm
	shf.l.wrap.b32 %r277, %r279, %r279, %r24;
	// end inline asm
	xor.b32  	%r283, %r277, %r425;
	add.s32 	%r426, %r283, %r424;
	// begin inline asm
	shf.l.wrap.b32 %r281, %r283, %r283, %r28;
	// end inline asm
	xor.b32  	%r295, %r426, %r281;
	add.s32 	%r427, %r287, %r425;
	// begin inline asm
	shf.l.wrap.b32 %r285, %r287, %r287, %r32;
	// end inline asm
	xor.b32  	%r291, %r285, %r427;
	add.s32 	%r428, %r291, %r426;
	// begin inline asm
	shf.l.wrap.b32 %r289, %r291, %r291, %r4;
	// end inline asm
	xor.b32  	%r303, %r289, %r428;
	add.s32 	%r429, %r295, %r427;
	// begin inline asm
	shf.l.wrap.b32 %r293, %r295, %r295, %r8;
	// end inline asm
	xor.b32  	%r299, %r293, %r429;
	add.s32 	%r430, %r299, %r428;
	// begin inline asm
	shf.l.wrap.b32 %r297, %r299, %r299, %r12;
	// end inline asm
	xor.b32  	%r311, %r430, %r297;
	add.s32 	%r431, %r303, %r429;
	// begin inline asm
	shf.l.wrap.b32 %r301, %r303, %r303, %r16;
	// end inline asm
	xor.b32  	%r307, %r301, %r431;
	add.s32 	%r432, %r307, %r430;
	// begin inline asm
	shf.l.wrap.b32 %r305, %r307, %r307, %r20;
	// end inline asm
	xor.b32  	%r319, %r305, %r432;
	add.s32 	%r433, %r311, %r431;
	// begin inline asm
	shf.l.wrap.b32 %r309, %r311, %r311, %r24;
	// end inline asm
	xor.b32  	%r315, %r309, %r433;
	add.s32 	%r434, %r315, %r432;
	// begin inline asm
	shf.l.wrap.b32 %r313, %r315, %r315, %r28;
	// end inline asm
	xor.b32  	%r435, %r434, %r313;
	add.s32 	%r436, %r319, %r433;
	// begin inline asm
	shf.l.wrap.b32 %r317, %r319, %r319, %r32;
	// end inline asm
	xor.b32  	%r437, %r317, %r436;
	add.s32 	%r438, %r434, %r327;
	add.s32 	%r439, %r437, %r328;
	add.s32 	%r440, %r436, %r326;
	add.s32 	%r441, %r325, %r435;
	add.s32 	%r442, %r441, 5;
	st.param.b32 	[func_retval0], %r438;
	st.param.b32 	[func_retval0+4], %r439;
	st.param.b32 	[func_retval0+8], %r440;
	st.param.b32 	[func_retval0+12], %r442;
	ret;

}


// ===== COMPILED SASS (sm_100) =====

	.target	sm_100

	.elftype	@"ET_EXEC"


//--------------------- .note.nv.tkinfo           --------------------------
	.section	.note.nv.tkinfo,"",@"SHT_NOTE"
	.sectionflags	@"SHF_NOTE_NV_TKINFO"
	.tkinfo
        /*0018*/ 	.word	0x00000002
        /*0030*/ 	.string	""
        /*0030*/ 	.string	"ptxas"
        /*0030*/ 	.string	"Cuda compilation tools, release 13.0, V13.0.88"
        /*0030*/ 	.string	"Build cuda_13.0.r13.0/compiler.36424714_0"
        /*0030*/ 	.string	"-arch sm_100 -m 64 "



//--------------------- .note.nv.cuinfo           --------------------------
	.section	.note.nv.cuinfo,"",@"SHT_NOTE"
	.sectionflags	@"SHF_NOTE_NV_CUINFO"
        /*0018*/ 	.short	0x0002
        /*001a*/ 	.short	0x0064
        /*001c*/ 	.short	0x0082
	.zero		2


//--------------------- .nv.info                  --------------------------
	.section	.nv.info,"",@"SHT_CUDA_INFO"
	.align	4


	//----- nvinfo : EIATTR_MERCURY_ISA_VERSION
	.align		4
        /*0000*/ 	.byte	0x03, 0x5f
        /*0002*/ 	.short	0x0101


//--------------------- .nv.compat                --------------------------
	.section	.nv.compat,"",@"SHT_CUDA_COMPAT_INFO"
	.align	4
        /*0000*/ 	.byte	0x02, 0x09, 0x00, 0x00, 0x02, 0x02, 0x01, 0x00, 0x02, 0x05, 0x05, 0x00, 0x03, 0x07, 0x01, 0x01
        /*0010*/ 	.byte	0x02, 0x03, 0x00, 0x00, 0x02, 0x06, 0x01, 0x00, 0x04, 0x0b, 0x08, 0x00, 0x00, 0x00, 0x00, 0x00
        /*0020*/ 	.byte	0x00, 0x00, 0x00, 0x00


//--------------------- .nv.callgraph             --------------------------
	.section	.nv.callgraph,"",@"SHT_CUDA_CALLGRAPH"
	.align	4
	.sectionentsize	8
	.align		4
        /*0000*/ 	.word	0x00000000
	.align		4
        /*0004*/ 	.word	0xffffffff
	.align		4
        /*0008*/ 	.word	0x00000000
	.align		4
        /*000c*/ 	.word	0xfffffffe
	.align		4
        /*0010*/ 	.word	0x00000000
	.align		4
        /*0014*/ 	.word	0xfffffffd
	.align		4
        /*0018*/ 	.word	0x00000000
	.align		4
        /*001c*/ 	.word	0xfffffffc


//--------------------- .nv.constant3             --------------------------
	.section	.nv.constant3,"a",@progbits
	.align	4
.nv.constant3:
	.type		THREEFRY_C240,@object
	.size		THREEFRY_C240,(THREEFRY_ROTATION - THREEFRY_C240)
THREEFRY_C240:
        /*0000*/ 	.byte	0xda, 0x1b, 0xd1, 0x1b
	.type		THREEFRY_ROTATION,@object
	.size		THREEFRY_ROTATION,(.L_1 - THREEFRY_ROTATION)
THREEFRY_ROTATION:
        /*0004*/ 	.byte	0x0d, 0x00, 0x00, 0x00, 0x0f, 0x00, 0x00, 0x00, 0x1a, 0x00, 0x00, 0x00, 0x06, 0x00, 0x00, 0x00
        /*0014*/ 	.byte	0x11, 0x00, 0x00, 0x00, 0x1d, 0x00, 0x00, 0x00, 0x10, 0x00, 0x00, 0x00, 0x18, 0x00, 0x00, 0x00
        /*0024*/ 	.byte	0x0d, 0x00, 0x00, 0x00, 0x0f, 0x00, 0x00, 0x00, 0x1a, 0x00, 0x00, 0x00, 0x06, 0x00, 0x00, 0x00
        /*0034*/ 	.byte	0x11, 0x00, 0x00, 0x00, 0x1d, 0x00, 0x00, 0x00, 0x10, 0x00, 0x00, 0x00, 0x18, 0x00, 0x00, 0x00
        /*0044*/ 	.byte	0x0d, 0x00, 0x00, 0x00, 0x0f, 0x00, 0x00, 0x00, 0x1a, 0x00, 0x00, 0x00, 0x06, 0x00, 0x00, 0x00
        /*0054*/ 	.byte	0x11, 0x00, 0x00, 0x00, 0x1d, 0x00, 0x00, 0x00, 0x10, 0x00, 0x00, 0x00, 0x18, 0x00, 0x00, 0x00
        /*0064*/ 	.byte	0x0d, 0x00, 0x00, 0x00, 0x0f, 0x00, 0x00, 0x00, 0x1a, 0x00, 0x00, 0x00, 0x06, 0x00, 0x00, 0x00
        /*0074*/ 	.byte	0x11, 0x00, 0x00, 0x00, 0x1d, 0x00, 0x00, 0x00, 0x10, 0x00, 0x00, 0x00, 0x18, 0x00, 0x00, 0x00
.L_1:


//--------------------- .nv.constant4             --------------------------
	.section	.nv.constant4,"a",@progbits
	.align	8
	.align		8
.nv.constant4:
        /*0000*/ 	.dword	arrayjit_threefry4x32


//--------------------- .nv.global.init           --------------------------
	.section	.nv.global.init,"aw",@progbits
	.align	8
.nv.global.init:
	.type		arrayjit_threefry4x32,@object
	.size		arrayjit_threefry4x32,(.L_2 - arrayjit_threefry4x32)
arrayjit_threefry4x32:
        /*0000*/ 	.byte	0x01, 0x00, 0x00, 0x00, 0x00, 0x00, 0x00, 0x00
.L_2:


//--------------------- .nv.shared.reserved.0     --------------------------
	.section	.nv.shared.reserved.0,"aw",@nobits
	.weak		__nv_reservedSMEM_offset_0_alias
	.size		__nv_reservedSMEM_offset_0_alias, 0, 64
	.other		__nv_reservedSMEM_offset_0_alias,@"STO_CUDA_RESERVED_SHARED STV_DEFAULT"
__nv_reservedSMEM_offset_0_alias:
	.zero		0
	.zero		64


//--------------------- SYMBOLS --------------------------

	.type		.nv.reservedSmem.offset0,@object
	.size		.nv.reservedSmem.offset0,0x4
